	.headerflags	@"EF_CUDA_TEXMODE_UNIFIED EF_CUDA_64BIT_ADDRESS EF_CUDA_ACCELERATORS EF_CUDA_SM90 EF_CUDA_VIRTUAL_SM(EF_CUDA_SM90)"
	.elftype	@"ET_EXEC"


//--------------------- .nv.info                  --------------------------
	.section	.nv.info,"",@"SHT_CUDA_INFO"
	.align	4


	//----- nvinfo : EIATTR_REGCOUNT
	.align		4
        /*0000*/ 	.byte	0x04, 0x2f
        /*0002*/ 	.short	(.L_2 - .L_1)
	.align		4
.L_1:
        /*0004*/ 	.word	index@(triton_poi_fused__unsafe_index_add_elu_mul_sub_22)
        /*0008*/ 	.word	0x00000020


	//----- nvinfo : EIATTR_MIN_STACK_SIZE
	.align		4
.L_2:
        /*000c*/ 	.byte	0x04, 0x12
        /*000e*/ 	.short	(.L_4 - .L_3)
	.align		4
.L_3:
        /*0010*/ 	.word	index@(triton_poi_fused__unsafe_index_add_elu_mul_sub_22)
        /*0014*/ 	.word	0x00000000


	//----- nvinfo : EIATTR_FRAME_SIZE
	.align		4
.L_4:
        /*0018*/ 	.byte	0x04, 0x11
        /*001a*/ 	.short	(.L_6 - .L_5)
	.align		4
.L_5:
        /*001c*/ 	.word	index@(triton_poi_fused__unsafe_index_add_elu_mul_sub_22)
        /*0020*/ 	.word	0x00000000


	//----- nvinfo : EIATTR_MIN_STACK_SIZE
	.align		4
.L_6:
        /*0024*/ 	.byte	0x04, 0x12
        /*0026*/ 	.short	(.L_8 - .L_7)
	.align		4
.L_7:
        /*0028*/ 	.word	index@(triton_poi_fused__unsafe_index_add_elu_mul_sub_22)
        /*002c*/ 	.word	0x00000000
.L_8:


//--------------------- .nv.info.triton_poi_fused__unsafe_index_add_elu_mul_sub_22 --------------------------
	.section	.nv.info.triton_poi_fused__unsafe_index_add_elu_mul_sub_22,"",@"SHT_CUDA_INFO"
	.sectionflags	@""
	.align	4


	//----- nvinfo : EIATTR_CUDA_API_VERSION
	.align		4
        /*0000*/ 	.byte	0x04, 0x37
        /*0002*/ 	.short	(.L_10 - .L_9)
.L_9:
        /*0004*/ 	.word	0x0000007c


	//----- nvinfo : EIATTR_KPARAM_INFO
	.align		4
.L_10:
        /*0008*/ 	.byte	0x04, 0x17
        /*000a*/ 	.short	(.L_12 - .L_11)
.L_11:
        /*000c*/ 	.word	0x00000000
        /*0010*/ 	.short	0x000b
        /*0012*/ 	.short	0x0058
        /*0014*/ 	.byte	0x00, 0xf0, 0x11, 0x00


	//----- nvinfo : EIATTR_KPARAM_INFO
	.align		4
.L_12:
        /*0018*/ 	.byte	0x04, 0x17
        /*001a*/ 	.short	(.L_14 - .L_13)
.L_13:
        /*001c*/ 	.word	0x00000000
        /*0020*/ 	.short	0x000a
        /*0022*/ 	.short	0x0050
        /*0024*/ 	.byte	0x00, 0xf4, 0x21, 0x00


	//----- nvinfo : EIATTR_KPARAM_INFO
	.align		4
.L_14:
        /*0028*/ 	.byte	0x04, 0x17
        /*002a*/ 	.short	(.L_16 - .L_15)
.L_15:
        /*002c*/ 	.word	0x00000000
        /*0030*/ 	.short	0x0009
        /*0032*/ 	.short	0x0048
        /*0034*/ 	.byte	0x00, 0xf4, 0x21, 0x00


	//----- nvinfo : EIATTR_KPARAM_INFO
	.align		4
.L_16:
        /*0038*/ 	.byte	0x04, 0x17
        /*003a*/ 	.short	(.L_18 - .L_17)
.L_17:
        /*003c*/ 	.word	0x00000000
        /*0040*/ 	.short	0x0008
        /*0042*/ 	.short	0x0040
        /*0044*/ 	.byte	0x00, 0xf4, 0x21, 0x00


	//----- nvinfo : EIATTR_KPARAM_INFO
	.align		4
.L_18:
        /*0048*/ 	.byte	0x04, 0x17
        /*004a*/ 	.short	(.L_20 - .L_19)
.L_19:
        /*004c*/ 	.word	0x00000000
        /*0050*/ 	.short	0x0007
        /*0052*/ 	.short	0x0038
        /*0054*/ 	.byte	0x00, 0xf4, 0x21, 0x00


	//----- nvinfo : EIATTR_KPARAM_INFO
	.align		4
.L_20:
        /*0058*/ 	.byte	0x04, 0x17
        /*005a*/ 	.short	(.L_22 - .L_21)
.L_21:
        /*005c*/ 	.word	0x00000000
        /*0060*/ 	.short	0x0006
        /*0062*/ 	.short	0x0030
        /*0064*/ 	.byte	0x00, 0xf4, 0x21, 0x00


	//----- nvinfo : EIATTR_KPARAM_INFO
	.align		4
.L_22:
        /*0068*/ 	.byte	0x04, 0x17
        /*006a*/ 	.short	(.L_24 - .L_23)
.L_23:
        /*006c*/ 	.word	0x00000000
        /*0070*/ 	.short	0x0005
        /*0072*/ 	.short	0x0028
        /*0074*/ 	.byte	0x00, 0xf4, 0x21, 0x00


	//----- nvinfo : EIATTR_KPARAM_INFO
	.align		4
.L_24:
        /*0078*/ 	.byte	0x04, 0x17
        /*007a*/ 	.short	(.L_26 - .L_25)
.L_25:
        /*007c*/ 	.word	0x00000000
        /*0080*/ 	.short	0x0004
        /*0082*/ 	.short	0x0020
        /*0084*/ 	.byte	0x00, 0xf4, 0x21, 0x00


	//----- nvinfo : EIATTR_KPARAM_INFO
	.align		4
.L_26:
        /*0088*/ 	.byte	0x04, 0x17
        /*008a*/ 	.short	(.L_28 - .L_27)
.L_27:
        /*008c*/ 	.word	0x00000000
        /*0090*/ 	.short	0x0003
        /*0092*/ 	.short	0x0018
        /*0094*/ 	.byte	0x00, 0xf4, 0x21, 0x00


	//----- nvinfo : EIATTR_KPARAM_INFO
	.align		4
.L_28:
        /*0098*/ 	.byte	0x04, 0x17
        /*009a*/ 	.short	(.L_30 - .L_29)
.L_29:
        /*009c*/ 	.word	0x00000000
        /*00a0*/ 	.short	0x0002
        /*00a2*/ 	.short	0x0010
        /*00a4*/ 	.byte	0x00, 0xf4, 0x21, 0x00


	//----- nvinfo : EIATTR_KPARAM_INFO
	.align		4
.L_30:
        /*00a8*/ 	.byte	0x04, 0x17
        /*00aa*/ 	.short	(.L_32 - .L_31)
.L_31:
        /*00ac*/ 	.word	0x00000000
        /*00b0*/ 	.short	0x0001
        /*00b2*/ 	.short	0x0008
        /*00b4*/ 	.byte	0x00, 0xf4, 0x21, 0x00


	//----- nvinfo : EIATTR_KPARAM_INFO
	.align		4
.L_32:
        /*00b8*/ 	.byte	0x04, 0x17
        /*00ba*/ 	.short	(.L_34 - .L_33)
.L_33:
        /*00bc*/ 	.word	0x00000000
        /*00c0*/ 	.short	0x0000
        /*00c2*/ 	.short	0x0000
        /*00c4*/ 	.byte	0x00, 0xf4, 0x21, 0x00


	//----- nvinfo : EIATTR_SPARSE_MMA_MASK
	.align		4
.L_34:
        /*00c8*/ 	.byte	0x03, 0x50
        /*00ca*/ 	.short	0x0000


	//----- nvinfo : EIATTR_MAXREG_COUNT
	.align		4
        /*00cc*/ 	.byte	0x03, 0x1b
        /*00ce*/ 	.short	0x00ff


	//----- nvinfo : EIATTR_EXIT_INSTR_OFFSETS
	.align		4
        /*00d0*/ 	.byte	0x04, 0x1c
        /*00d2*/ 	.short	(.L_36 - .L_35)


	//   ....[0]....
.L_35:
        /*00d4*/ 	.word	0x000016e0


	//----- nvinfo : EIATTR_REQNTID
	.align		4
.L_36:
        /*00d8*/ 	.byte	0x04, 0x10
        /*00da*/ 	.short	(.L_38 - .L_37)
.L_37:
        /*00dc*/ 	.word	0x00000100
        /*00e0*/ 	.word	0x00000001
        /*00e4*/ 	.word	0x00000001


	//----- nvinfo : EIATTR_CBANK_PARAM_SIZE
	.align		4
.L_38:
        /*00e8*/ 	.byte	0x03, 0x19
        /*00ea*/ 	.short	0x005c


	//----- nvinfo : EIATTR_PARAM_CBANK
	.align		4
        /*00ec*/ 	.byte	0x04, 0x0a
        /*00ee*/ 	.short	(.L_40 - .L_39)
	.align		4
.L_39:
        /*00f0*/ 	.word	index@(.nv.constant0.triton_poi_fused__unsafe_index_add_elu_mul_sub_22)
        /*00f4*/ 	.short	0x0210
        /*00f6*/ 	.short	0x005c


	//----- nvinfo : EIATTR_SW_WAR
	.align		4
.L_40:
        /*00f8*/ 	.byte	0x04, 0x36
        /*00fa*/ 	.short	(.L_42 - .L_41)
.L_41:
        /*00fc*/ 	.word	0x00000008
.L_42:


//--------------------- .nv.callgraph             --------------------------
	.section	.nv.callgraph,"",@"SHT_CUDA_CALLGRAPH"
	.align	4
	.sectionentsize	8
	.align		4
        /*0000*/ 	.word	0x00000000
	.align		4
        /*0004*/ 	.word	0xffffffff
	.align		4
        /*0008*/ 	.word	0x00000000
	.align		4
        /*000c*/ 	.word	0xfffffffe
	.align		4
        /*0010*/ 	.word	0x00000000
	.align		4
        /*0014*/ 	.word	0xfffffffd
	.align		4
        /*0018*/ 	.word	0x00000000
	.align		4
        /*001c*/ 	.word	0xfffffffc


//--------------------- .nv.constant4             --------------------------
	.section	.nv.constant4,"a",@progbits
	.align	8
	.align		8
.nv.constant4:
        /*0000*/ 	.dword	_$_str


//--------------------- .text.triton_poi_fused__unsafe_index_add_elu_mul_sub_22 --------------------------
	.section	.text.triton_poi_fused__unsafe_index_add_elu_mul_sub_22,"ax",@progbits
	.align	128
        .global         triton_poi_fused__unsafe_index_add_elu_mul_sub_22
        .type           triton_poi_fused__unsafe_index_add_elu_mul_sub_22,@function
        .size           triton_poi_fused__unsafe_index_add_elu_mul_sub_22,(.L_x_1 - triton_poi_fused__unsafe_index_add_elu_mul_sub_22)
        .other          triton_poi_fused__unsafe_index_add_elu_mul_sub_22,@"STO_CUDA_ENTRY STV_DEFAULT"
triton_poi_fused__unsafe_index_add_elu_mul_sub_22:
.text.triton_poi_fused__unsafe_index_add_elu_mul_sub_22:
[----:B------:R-:W-:Y:S01]  /*0000*/  LDC R1, c[0x0][0x28] ;  /* 0x00000a00ff017b82 */ /* 0x000fe20000000800 */
[----:B------:R-:W1:Y:S07]  /*0010*/  S2R R0, SR_TID.X ;  /* 0x0000000000007919 */ /* 0x000e6e0000002100 */
[----:B------:R-:W2:Y:S01]  /*0020*/  LDC.64 R10, c[0x0][0x218] ;  /* 0x00008600ff0a7b82 */ /* 0x000ea20000000a00 */
[----:B------:R-:W-:Y:S01]  /*0030*/  ULDC.64 UR4, c[0x0][0x208] ;  /* 0x0000820000047ab9 */ /* 0x000fe20000000a00 */
[----:B------:R-:W-:Y:S01]  /*0040*/  ULDC.64 UR6, c[0x0][0x228] ;  /* 0x00008a0000067ab9 */ /* 0x000fe20000000a00 */
[----:B------:R-:W3:Y:S05]  /*0050*/  S2R R3, SR_CTAID.X ;  /* 0x0000000000037919 */ /* 0x000eea0000002500 */
[----:B------:R-:W4:Y:S08]  /*0060*/  LDC.64 R8, c[0x0][0x240] ;  /* 0x00009000ff087b82 */ /* 0x000f300000000a00 */
[----:B------:R-:W5:Y:S01]  /*0070*/  LDC.64 R12, c[0x0][0x230] ;  /* 0x00008c00ff0c7b82 */ /* 0x000f620000000a00 */
[----:B-1----:R-:W-:-:S04]  /*0080*/  SHF.L.U32 R0, R0, 0x1, RZ ;  /* 0x0000000100007819 */ /* 0x002fc800000006ff */
[----:B------:R-:W-:-:S04]  /*0090*/  LOP3.LUT R0, R0, 0x1fe, RZ, 0xc0, !PT ;  /* 0x000001fe00007812 */ /* 0x000fc800078ec0ff */
[----:B---3--:R-:W-:-:S04]  /*00a0*/  LEA R0, R3, R0, 0x9 ;  /* 0x0000000003007211 */ /* 0x008fc800078e48ff */
[----:B------:R-:W-:-:S04]  /*00b0*/  SHF.R.S32.HI R5, RZ, 0x1f, R0 ;  /* 0x0000001fff057819 */ /* 0x000fc80000011400 */
[----:B------:R-:W-:Y:S02]  /*00c0*/  LEA.HI R6, R5, R0, RZ, 0x6 ;  /* 0x0000000005067211 */ /* 0x000fe400078f30ff */
[----:B------:R-:W1:Y:S02]  /*00d0*/  LDC.64 R4, c[0x0][0x220] ;  /* 0x00008800ff047b82 */ /* 0x000e640000000a00 */
[----:B------:R-:W-:Y:S02]  /*00e0*/  SHF.R.S32.HI R2, RZ, 0x6, R6 ;  /* 0x00000006ff027819 */ /* 0x000fe40000011406 */
[----:B------:R-:W-:Y:S02]  /*00f0*/  LOP3.LUT R19, R6, 0xffffffc0, RZ, 0xc0, !PT ;  /* 0xffffffc006137812 */ /* 0x000fe400078ec0ff */
[----:B------:R-:W-:-:S04]  /*0100*/  LEA.HI R7, R2, R2, RZ, 0x6 ;  /* 0x0000000202077211 */ /* 0x000fc800078f30ff */
[----:B------:R-:W-:-:S04]  /*0110*/  LOP3.LUT R7, R7, 0xffffffc0, RZ, 0xc0, !PT ;  /* 0xffffffc007077812 */ /* 0x000fc800078ec0ff */
[----:B------:R-:W-:-:S05]  /*0120*/  IADD3 R2, R2, -R7, RZ ;  /* 0x8000000702027210 */ /* 0x000fca0007ffe0ff */
[----:B--2---:R-:W-:Y:S01]  /*0130*/  IMAD.WIDE R10, R2, 0x8, R10 ;  /* 0x00000008020a7825 */ /* 0x004fe200078e020a */
[----:B------:R-:W-:-:S05]  /*0140*/  IADD3 R19, R0, -R19, RZ ;  /* 0x8000001300137210 */ /* 0x000fca0007ffe0ff */
[----:B------:R-:W2:Y:S01]  /*0150*/  LDG.E.EL.64 R10, desc[UR4][R10.64] ;  /* 0x000000040a0a7981 */ /* 0x000ea2000c2e1b00 */
[----:B-1----:R-:W-:-:S06]  /*0160*/  IMAD.WIDE R4, R19, 0x8, R4 ;  /* 0x0000000813047825 */ /* 0x002fcc00078e0204 */
[----:B------:R-:W3:Y:S01]  /*0170*/  LDG.E.EL.128 R4, desc[UR4][R4.64] ;  /* 0x0000000404047981 */ /* 0x000ee2000c2e1d00 */
[----:B----4-:R-:W-:-:S06]  /*0180*/  IMAD.WIDE R8, R2, 0x8, R8 ;  /* 0x0000000802087825 */ /* 0x010fcc00078e0208 */
[----:B------:R-:W4:Y:S01]  /*0190*/  LDG.E.EL.64 R8, desc[UR4][R8.64] ;  /* 0x0000000408087981 */ /* 0x000f22000c2e1b00 */
[----:B------:R-:W-:-:S04]  /*01a0*/  SHF.R.S32.HI R15, RZ, 0x16, R3 ;  /* 0x00000016ff0f7819 */ /* 0x000fc80000011403 */
[----:B------:R-:W-:-:S04]  /*01b0*/  SGXT R15, R15, 0x1 ;  /* 0x000000010f0f781a */ /* 0x000fc80000000200 */
[----:B------:R-:W-:-:S04]  /*01c0*/  LEA.HI R15, R15, R0, RZ, 0xc ;  /* 0x000000000f0f7211 */ /* 0x000fc800078f60ff */
[----:B------:R-:W-:-:S05]  /*01d0*/  SHF.R.S32.HI R15, RZ, 0xc, R15 ;  /* 0x0000000cff0f7819 */ /* 0x000fca000001140f */
[----:B-----5:R-:W-:-:S06]  /*01e0*/  IMAD.WIDE R12, R15, 0x4, R12 ;  /* 0x000000040f0c7825 */ /* 0x020fcc00078e020c */
[----:B------:R1:W5:Y:S01]  /*01f0*/  LDG.E.EL R13, desc[UR4][R12.64] ;  /* 0x000000040c0d7981 */ /* 0x000362000c2e1900 */
[----:B--2---:R-:W-:-:S04]  /*0200*/  SHF.R.U32.HI R21, RZ, 0x1a, R11 ;  /* 0x0000001aff157819 */ /* 0x004fc8000001160b */
[----:B------:R-:W-:-:S04]  /*0210*/  LOP3.LUT R21, R21, 0x20, RZ, 0xc0, !PT ;  /* 0x0000002015157812 */ /* 0x000fc800078ec0ff */
[----:B------:R-:W-:Y:S02]  /*0220*/  IADD3 R21, P0, R10, R21, RZ ;  /* 0x000000150a157210 */ /* 0x000fe40007f1e0ff */
[----:B---3--:R-:W-:Y:S02]  /*0230*/  SHF.R.U32.HI R10, RZ, 0x18, R5 ;  /* 0x00000018ff0a7819 */ /* 0x008fe40000011605 */
[----:B------:R-:W-:Y:S02]  /*0240*/  IADD3.X R16, RZ, R11, RZ, P0, !PT ;  /* 0x0000000bff107210 */ /* 0x000fe400007fe4ff */
[----:B------:R-:W-:Y:S02]  /*0250*/  LOP3.LUT R3, R10, 0x80, RZ, 0xc0, !PT ;  /* 0x000000800a037812 */ /* 0x000fe400078ec0ff */
[----:B------:R-:W-:Y:S01]  /*0260*/  LEA R14, P0, R4, UR6, 0x2 ;  /* 0x00000006040e7c11 */ /* 0x000fe2000f8010ff */
[----:B------:R-:W2:Y:S01]  /*0270*/  LDC.64 R10, c[0x0][0x238] ;  /* 0x00008e00ff0a7b82 */ /* 0x000ea20000000a00 */
[----:B------:R-:W-:-:S02]  /*0280*/  SHF.L.U32 R17, R21, 0x7, RZ ;  /* 0x0000000715117819 */ /* 0x000fc400000006ff */
[----:B------:R-:W-:Y:S02]  /*0290*/  LEA.HI.X R18, R4, UR7, R5, 0x2, P0 ;  /* 0x0000000704127c11 */ /* 0x000fe400080f1405 */
[----:B------:R-:W-:Y:S02]  /*02a0*/  IADD3 R3, P0, R3, R14, RZ ;  /* 0x0000000e03037210 */ /* 0x000fe40007f1e0ff */
[----:B------:R-:W-:Y:S02]  /*02b0*/  SHF.L.U64.HI R21, R21, 0x7, R16 ;  /* 0x0000000715157819 */ /* 0x000fe40000010210 */
[----:B------:R-:W-:Y:S02]  /*02c0*/  IADD3.X R18, RZ, R18, RZ, P0, !PT ;  /* 0x00000012ff127210 */ /* 0x000fe400007fe4ff */
[----:B------:R-:W-:Y:S02]  /*02d0*/  IADD3 R4, P0, R17, R3, RZ ;  /* 0x0000000311047210 */ /* 0x000fe40007f1e0ff */
[----:B------:R-:W-:-:S02]  /*02e0*/  SHF.L.U32 R16, R15, 0xa, RZ ;  /* 0x0000000a0f107819 */ /* 0x000fc400000006ff */
[----:B------:R-:W-:Y:S02]  /*02f0*/  IADD3.X R5, R21, R18, RZ, P0, !PT ;  /* 0x0000001215057210 */ /* 0x000fe400007fe4ff */
[----:B----4-:R-:W-:Y:S01]  /*0300*/  SHF.R.U32.HI R25, RZ, 0x1a, R9 ;  /* 0x0000001aff197819 */ /* 0x010fe20000011609 */
[----:B------:R-:W-:-:S04]  /*0310*/  IMAD.WIDE R4, R16, 0x4, R4 ;  /* 0x0000000410047825 */ /* 0x000fc800078e0204 */
[----:B--2---:R-:W-:Y:S02]  /*0320*/  IMAD.WIDE R22, R15, 0x4, R10 ;  /* 0x000000040f167825 */ /* 0x004fe400078e020a */
[----:B------:R-:W5:Y:S01]  /*0330*/  LDG.E.EL R4, desc[UR4][R4.64] ;  /* 0x0000000404047981 */ /* 0x000f62000c2e1900 */
[----:B------:R-:W-:-:S03]  /*0340*/  LOP3.LUT R25, R25, 0x20, RZ, 0xc0, !PT ;  /* 0x0000002019197812 */ /* 0x000fc600078ec0ff */
[----:B------:R5:W2:Y:S01]  /*0350*/  LDG.E.EL R14, desc[UR4][R22.64] ;  /* 0x00000004160e7981 */ /* 0x000aa2000c2e1900 */
[----:B------:R-:W-:-:S04]  /*0360*/  IADD3 R15, P0, R8, R25, RZ ;  /* 0x00000019080f7210 */ /* 0x000fc80007f1e0ff */
[----:B------:R-:W-:Y:S02]  /*0370*/  IADD3.X R8, RZ, R9, RZ, P0, !PT ;  /* 0x00000009ff087210 */ /* 0x000fe400007fe4ff */
[C---:B------:R-:W-:Y:S02]  /*0380*/  SHF.L.U32 R20, R15.reuse, 0x7, RZ ;  /* 0x000000070f147819 */ /* 0x040fe400000006ff */
[----:B------:R-:W-:Y:S02]  /*0390*/  SHF.L.U64.HI R15, R15, 0x7, R8 ;  /* 0x000000070f0f7819 */ /* 0x000fe40000010208 */
[----:B------:R-:W-:Y:S01]  /*03a0*/  IADD3 R24, P0, R20, R3, RZ ;  /* 0x0000000314187210 */ /* 0x000fe20007f1e0ff */
[----:B------:R-:W3:Y:S03]  /*03b0*/  LDC.64 R8, c[0x0][0x248] ;  /* 0x00009200ff087b82 */ /* 0x000ee60000000a00 */
[----:B------:R-:W-:-:S03]  /*03c0*/  IADD3.X R25, R15, R18, RZ, P0, !PT ;  /* 0x000000120f197210 */ /* 0x000fc600007fe4ff */
[----:B------:R-:W-:-:S06]  /*03d0*/  IMAD.WIDE R24, R16, 0x4, R24 ;  /* 0x0000000410187825 */ /* 0x000fcc00078e0218 */
[----:B------:R-:W4:Y:S01]  /*03e0*/  LDG.E.EL R24, desc[UR4][R24.64] ;  /* 0x0000000418187981 */ /* 0x000f22000c2e1900 */
[----:B---3--:R-:W-:-:S06]  /*03f0*/  IMAD.WIDE R8, R19, 0x8, R8 ;  /* 0x0000000813087825 */ /* 0x008fcc00078e0208 */
[----:B------:R-:W3:Y:S01]  /*0400*/  LDG.E.EL.128 R8, desc[UR4][R8.64] ;  /* 0x0000000408087981 */ /* 0x000ee2000c2e1d00 */
[----:B-1----:R-:W-:Y:S01]  /*0410*/  HFMA2.MMA R12, -RZ, RZ, 0.83837890625, -4044 ;  /* 0x3ab5ebe6ff0c7435 */ /* 0x002fe200000001ff */
[----:B-----5:R-:W-:-:S04]  /*0420*/  FADD R23, -R13, R4 ;  /* 0x000000040d177221 */ /* 0x020fc80000000100 */
[----:B--2---:R-:W-:-:S04]  /*0430*/  FMUL R23, R14, R23 ;  /* 0x000000170e177220 */ /* 0x004fc80000400000 */
[----:B------:R-:W-:-:S06]  /*0440*/  FMUL R18, R23, 1.4426950216293334961 ;  /* 0x3fb8aa3b17127820 */ /* 0x000fcc0000400000 */
[----:B------:R-:W1:Y:S01]  /*0450*/  FRND R18, R18 ;  /* 0x0000001200127307 */ /* 0x000e620000201000 */
[----:B------:R-:W-:-:S05]  /*0460*/  FADD.FTZ R3, |R23|, -RZ ;  /* 0x800000ff17037221 */ /* 0x000fca0000010200 */
[----:B------:R-:W-:-:S04]  /*0470*/  FSETP.GEU.AND P0, PT, R3, 0.40999999642372131348, PT ;  /* 0x3ed1eb850300780b */ /* 0x000fc80003f0e000 */
[----:B-1----:R-:W-:Y:S01]  /*0480*/  FSEL R22, R18, RZ, P0 ;  /* 0x000000ff12167208 */ /* 0x002fe20000000000 */
[----:B----4-:R-:W-:-:S04]  /*0490*/  FADD R5, -R13, R24 ;  /* 0x000000180d057221 */ /* 0x010fc80000000100 */
[----:B------:R-:W-:Y:S01]  /*04a0*/  FFMA.FTZ R3, -R22, 0.693145751953125, R23 ;  /* 0x3f31720016037823 */ /* 0x000fe20000010117 */
[----:B------:R-:W-:-:S03]  /*04b0*/  FMUL R5, R14, R5 ;  /* 0x000000050e057220 */ /* 0x000fc60000400000 */
[----:B------:R-:W-:Y:S01]  /*04c0*/  FFMA.FTZ R3, -R22, 1.428606765330187045e-06, R3 ;  /* 0x35bfbe8e16037823 */ /* 0x000fe20000010103 */
[----:B------:R-:W-:-:S03]  /*04d0*/  FMUL R4, R5, 1.4426950216293334961 ;  /* 0x3fb8aa3b05047820 */ /* 0x000fc60000400000 */
[C---:B------:R-:W-:Y:S01]  /*04e0*/  FFMA.FTZ R18, R3.reuse, R12, 0.0083824126049876213074 ;  /* 0x3c09566303127423 */ /* 0x040fe2000001000c */
[C---:B------:R-:W-:Y:S02]  /*04f0*/  FSETP.NEU.AND P1, PT, R22.reuse, 128, PT ;  /* 0x430000001600780b */ /* 0x040fe40003f2d000 */
[----:B------:R-:W1:Y:S01]  /*0500*/  FRND R4, R4 ;  /* 0x0000000400047307 */ /* 0x000e620000201000 */
[----:B------:R-:W-:Y:S01]  /*0510*/  FFMA.FTZ R18, R3, R18, 0.041667830199003219604 ;  /* 0x3d2aabe303127423 */ /* 0x000fe20000010012 */
[----:B------:R-:W-:-:S03]  /*0520*/  FSEL R22, R22, 127, P1 ;  /* 0x42fe000016167808 */ /* 0x000fc60000800000 */
[----:B------:R-:W-:Y:S01]  /*0530*/  FFMA.FTZ R24, R3, R18, 0.16666397452354431152 ;  /* 0x3e2aa9f603187423 */ /* 0x000fe20000010012 */
[----:B------:R-:W-:Y:S02]  /*0540*/  FADD.FTZ R18, |R5|, -RZ ;  /* 0x800000ff05127221 */ /* 0x000fe40000010200 */
[----:B------:R-:W2:Y:S01]  /*0550*/  MUFU.EX2 R25, R22 ;  /* 0x0000001600197308 */ /* 0x000ea20000000800 */
[C---:B------:R-:W-:Y:S02]  /*0560*/  FFMA.FTZ R24, R3.reuse, R24, 0.49999994039535522461 ;  /* 0x3efffffe03187423 */ /* 0x040fe40000010018 */
[----:B------:R-:W-:Y:S02]  /*0570*/  FSETP.GEU.AND P0, PT, R18, 0.40999999642372131348, PT ;  /* 0x3ed1eb851200780b */ /* 0x000fe40003f0e000 */
[----:B------:R-:W-:Y:S02]  /*0580*/  FMUL R24, R3, R24 ;  /* 0x0000001803187220 */ /* 0x000fe40000400000 */
[----:B-1----:R-:W-:-:S02]  /*0590*/  FSEL R4, R4, RZ, P0 ;  /* 0x000000ff04047208 */ /* 0x002fc40000000000 */
[----:B------:R-:W-:-:S03]  /*05a0*/  FFMA.FTZ R24, R3, R24, R3 ;  /* 0x0000001803187223 */ /* 0x000fc60000010003 */
[----:B------:R-:W-:Y:S01]  /*05b0*/  FFMA.FTZ R3, -R4, 0.693145751953125, R5 ;  /* 0x3f31720004037823 */ /* 0x000fe20000010105 */
[----:B--2---:R-:W-:-:S03]  /*05c0*/  FADD R18, R25, -1 ;  /* 0xbf80000019127421 */ /* 0x004fc60000000000 */
[C---:B------:R-:W-:Y:S01]  /*05d0*/  FFMA.FTZ R3, -R4.reuse, 1.428606765330187045e-06, R3 ;  /* 0x35bfbe8e04037823 */ /* 0x040fe20000010103 */
[C---:B------:R-:W-:Y:S01]  /*05e0*/  FSETP.NEU.AND P0, PT, R4.reuse, 128, PT ;  /* 0x430000000400780b */ /* 0x040fe20003f0d000 */
[----:B------:R-:W-:Y:S02]  /*05f0*/  FFMA.FTZ R25, R25, R24, R18 ;  /* 0x0000001819197223 */ /* 0x000fe40000010012 */
[----:B------:R-:W-:Y:S01]  /*0600*/  FFMA.FTZ R18, R3, R12, 0.0083824126049876213074 ;  /* 0x3c09566303127423 */ /* 0x000fe2000001000c */
[----:B------:R-:W-:-:S03]  /*0610*/  FSEL R4, R4, 127, P0 ;  /* 0x42fe000004047808 */ /* 0x000fc60000000000 */
[C---:B------:R-:W-:Y:S02]  /*0620*/  FFMA.FTZ R24, R3.reuse, R18, 0.041667830199003219604 ;  /* 0x3d2aabe303187423 */ /* 0x040fe40000010012 */
[----:B------:R-:W1:Y:S02]  /*0630*/  MUFU.EX2 R18, R4 ;  /* 0x0000000400127308 */ /* 0x000e640000000800 */
[----:B------:R-:W-:-:S04]  /*0640*/  FFMA.FTZ R24, R3, R24, 0.16666397452354431152 ;  /* 0x3e2aa9f603187423 */ /* 0x000fc80000010018 */
[----:B------:R-:W-:-:S04]  /*0650*/  FFMA.FTZ R24, R3, R24, 0.49999994039535522461 ;  /* 0x3efffffe03187423 */ /* 0x000fc80000010018 */
[----:B------:R-:W-:Y:S01]  /*0660*/  FMUL R24, R3, R24 ;  /* 0x0000001803187220 */ /* 0x000fe20000400000 */
[----:B---3--:R-:W-:-:S03]  /*0670*/  SHF.R.U32.HI R26, RZ, 0x18, R9 ;  /* 0x00000018ff1a7819 */ /* 0x008fc60000011609 */
[----:B------:R-:W-:Y:S01]  /*0680*/  FFMA.FTZ R3, R3, R24, R3 ;  /* 0x0000001803037223 */ /* 0x000fe20000010003 */
[----:B-1----:R-:W-:Y:S01]  /*0690*/  FADD R27, R18, -1 ;  /* 0xbf800000121b7421 */ /* 0x002fe20000000000 */
[----:B------:R-:W-:-:S03]  /*06a0*/  LOP3.LUT R26, R26, 0x80, RZ, 0xc0, !PT ;  /* 0x000000801a1a7812 */ /* 0x000fc600078ec0ff */
[----:B------:R-:W-:Y:S01]  /*06b0*/  FFMA.FTZ R3, R18, R3, R27 ;  /* 0x0000000312037223 */ /* 0x000fe2000001001b */
[----:B------:R-:W-:-:S04]  /*06c0*/  LEA R27, P2, R8, UR6, 0x2 ;  /* 0x00000006081b7c11 */ /* 0x000fc8000f8410ff */
[----:B------:R-:W-:Y:S02]  /*06d0*/  LEA.HI.X R18, R8, UR7, R9, 0x2, P2 ;  /* 0x0000000708127c11 */ /* 0x000fe400090f1409 */
[----:B------:R-:W-:-:S04]  /*06e0*/  IADD3 R26, P2, R26, R27, RZ ;  /* 0x0000001b1a1a7210 */ /* 0x000fc80007f5e0ff */
[----:B------:R-:W-:Y:S02]  /*06f0*/  IADD3.X R18, RZ, R18, RZ, P2, !PT ;  /* 0x00000012ff127210 */ /* 0x000fe400017fe4ff */
[----:B------:R-:W-:-:S04]  /*0700*/  IADD3 R8, P2, R26, R20, RZ ;  /* 0x000000141a087210 */ /* 0x000fc80007f5e0ff */
[----:B------:R-:W-:-:S03]  /*0710*/  IADD3.X R9, R18, R15, RZ, P2, !PT ;  /* 0x0000000f12097210 */ /* 0x000fc600017fe4ff */
[----:B------:R-:W-:-:S06]  /*0720*/  IMAD.WIDE R8, R16, 0x4, R8 ;  /* 0x0000000410087825 */ /* 0x000fcc00078e0208 */
[----:B------:R-:W2:Y:S01]  /*0730*/  LDG.E.EL R8, desc[UR4][R8.64] ;  /* 0x0000000408087981 */ /* 0x000ea2000c2e1900 */
[----:B------:R-:W-:Y:S01]  /*0740*/  FSETP.NEU.AND P3, PT, R23, RZ, PT ;  /* 0x000000ff1700720b */ /* 0x000fe20003f6d000 */
[----:B------:R-:W-:Y:S01]  /*0750*/  @!P1 FADD R25, R25, R25 ;  /* 0x0000001919199221 */ /* 0x000fe20000000000 */
[C---:B------:R-:W-:Y:S02]  /*0760*/  FSETP.GT.AND P1, PT, R22.reuse, 128, PT ;  /* 0x430000001600780b */ /* 0x040fe40003f24000 */
[----:B------:R-:W-:Y:S02]  /*0770*/  FSETP.GEU.AND P4, PT, R22, -25, PT ;  /* 0xc1c800001600780b */ /* 0x000fe40003f8e000 */
[----:B------:R-:W-:Y:S01]  /*0780*/  FSEL R25, R25, +INF , !P1 ;  /* 0x7f80000019197808 */ /* 0x000fe20004800000 */
[C---:B------:R-:W-:Y:S01]  /*0790*/  FADD R22, R23.reuse, R23 ;  /* 0x0000001717167221 */ /* 0x040fe20000000000 */
[----:B------:R-:W-:-:S05]  /*07a0*/  FSETP.GT.AND P1, PT, R23, RZ, PT ;  /* 0x000000ff1700720b */ /* 0x000fca0003f24000 */
[----:B------:R-:W-:-:S04]  /*07b0*/  @P3 FSEL R22, R25, -1, P4 ;  /* 0xbf80000019163808 */ /* 0x000fc80002000000 */
[----:B------:R-:W-:Y:S01]  /*07c0*/  FSEL R23, R23, R22, P1 ;  /* 0x0000001617177208 */ /* 0x000fe20000800000 */
[----:B--2---:R-:W-:-:S04]  /*07d0*/  FADD R27, -R13, R8 ;  /* 0x000000080d1b7221 */ /* 0x004fc80000000100 */
[----:B------:R-:W-:-:S04]  /*07e0*/  FMUL R24, R14, R27 ;  /* 0x0000001b0e187220 */ /* 0x000fc80000400000 */
[----:B------:R-:W-:-:S04]  /*07f0*/  FMUL R28, R24, 1.4426950216293334961 ;  /* 0x3fb8aa3b181c7820 */ /* 0x000fc80000400000 */
[----:B------:R-:W1:Y:S01]  /*0800*/  FRND R27, R28 ;  /* 0x0000001c001b7307 */ /* 0x000e620000201000 */
[----:B------:R-:W-:-:S05]  /*0810*/  FADD.FTZ R29, |R24|, -RZ ;  /* 0x800000ff181d7221 */ /* 0x000fca0000010200 */
[----:B------:R-:W-:-:S04]  /*0820*/  FSETP.GEU.AND P2, PT, R29, 0.40999999642372131348, PT ;  /* 0x3ed1eb851d00780b */ /* 0x000fc80003f4e000 */
[----:B-1----:R-:W-:-:S05]  /*0830*/  FSEL R27, R27, RZ, P2 ;  /* 0x000000ff1b1b7208 */ /* 0x002fca0001000000 */
[C---:B------:R-:W-:Y:S01]  /*0840*/  FFMA.FTZ R8, -R27.reuse, 0.693145751953125, R24 ;  /* 0x3f3172001b087823 */ /* 0x040fe20000010118 */
[----:B------:R-:W-:-:S03]  /*0850*/  FSETP.NEU.AND P1, PT, R27, 128, PT ;  /* 0x430000001b00780b */ /* 0x000fc60003f2d000 */
[C---:B------:R-:W-:Y:S01]  /*0860*/  FFMA.FTZ R9, -R27.reuse, 1.428606765330187045e-06, R8 ;  /* 0x35bfbe8e1b097823 */ /* 0x040fe20000010108 */
[----:B------:R-:W-:-:S03]  /*0870*/  FSEL R22, R27, 127, P1 ;  /* 0x42fe00001b167808 */ /* 0x000fc60000800000 */
[C---:B------:R-:W-:Y:S01]  /*0880*/  FFMA.FTZ R8, R9.reuse, R12, 0.0083824126049876213074 ;  /* 0x3c09566309087423 */ /* 0x040fe2000001000c */
[----:B------:R-:W1:Y:S03]  /*0890*/  MUFU.EX2 R25, R22 ;  /* 0x0000001600197308 */ /* 0x000e660000000800 */
[----:B------:R-:W-:Y:S01]  /*08a0*/  FFMA.FTZ R8, R9, R8, 0.041667830199003219604 ;  /* 0x3d2aabe309087423 */ /* 0x000fe20000010008 */
[----:B------:R-:W-:-:S03]  /*08b0*/  IADD3 R26, P2, R26, R17, RZ ;  /* 0x000000111a1a7210 */ /* 0x000fc60007f5e0ff */
[----:B------:R-:W-:Y:S01]  /*08c0*/  FFMA.FTZ R8, R9, R8, 0.16666397452354431152 ;  /* 0x3e2aa9f609087423 */ /* 0x000fe20000010008 */
[----:B------:R-:W-:-:S03]  /*08d0*/  IADD3.X R27, R18, R21, RZ, P2, !PT ;  /* 0x00000015121b7210 */ /* 0x000fc600017fe4ff */
[----:B------:R-:W-:-:S04]  /*08e0*/  FFMA.FTZ R8, R9, R8, 0.49999994039535522461 ;  /* 0x3efffffe09087423 */ /* 0x000fc80000010008 */
[----:B------:R-:W-:Y:S01]  /*08f0*/  FMUL R8, R9, R8 ;  /* 0x0000000809087220 */ /* 0x000fe20000400000 */
[----:B------:R-:W-:-:S04]  /*0900*/  IMAD.WIDE R26, R16, 0x4, R26 ;  /* 0x00000004101a7825 */ /* 0x000fc800078e021a */
[----:B-1----:R-:W-:Y:S01]  /*0910*/  FADD R18, R25, -1 ;  /* 0xbf80000019127421 */ /* 0x002fe20000000000 */
[----:B------:R-:W-:Y:S01]  /*0920*/  FFMA.FTZ R8, R9, R8, R9 ;  /* 0x0000000809087223 */ /* 0x000fe20000010009 */
[----:B------:R1:W2:Y:S03]  /*0930*/  LDG.E.EL R26, desc[UR4][R26.64] ;  /* 0x000000041a1a7981 */ /* 0x0002a6000c2e1900 */
[----:B------:R-:W-:Y:S02]  /*0940*/  FFMA.FTZ R25, R25, R8, R18 ;  /* 0x0000000819197223 */ /* 0x000fe40000010012 */
[----:B------:R-:W3:Y:S01]  /*0950*/  LDC.64 R8, c[0x0][0x250] ;  /* 0x00009400ff087b82 */ /* 0x000ee20000000a00 */
[----:B------:R-:W-:-:S04]  /*0960*/  SHF.R.U32.HI R18, RZ, 0x18, R7 ;  /* 0x00000018ff127819 */ /* 0x000fc80000011607 */
[----:B------:R-:W-:Y:S01]  /*0970*/  LOP3.LUT R18, R18, 0x80, RZ, 0xc0, !PT ;  /* 0x0000008012127812 */ /* 0x000fe200078ec0ff */
[----:B---3--:R-:W-:Y:S01]  /*0980*/  IMAD.WIDE R8, R19, 0x4, R8 ;  /* 0x0000000413087825 */ /* 0x008fe200078e0208 */
[----:B------:R-:W-:-:S04]  /*0990*/  LEA R19, P2, R6, UR6, 0x2 ;  /* 0x0000000606137c11 */ /* 0x000fc8000f8410ff */
[----:B------:R-:W-:Y:S01]  /*09a0*/  LEA.HI.X R28, R6, UR7, R7, 0x2, P2 ;  /* 0x00000007061c7c11 */ /* 0x000fe200090f1407 */
[----:B------:R-:W3:Y:S01]  /*09b0*/  LDG.E.EL.64 R8, desc[UR4][R8.64] ;  /* 0x0000000408087981 */ /* 0x000ee2000c2e1b00 */
[----:B------:R-:W-:-:S04]  /*09c0*/  IADD3 R18, P2, R18, R19, RZ ;  /* 0x0000001312127210 */ /* 0x000fc80007f5e0ff */
[----:B------:R-:W-:Y:S02]  /*09d0*/  IADD3.X R28, RZ, R28, RZ, P2, !PT ;  /* 0x0000001cff1c7210 */ /* 0x000fe400017fe4ff */
[----:B------:R-:W-:-:S04]  /*09e0*/  IADD3 R6, P2, R18, R17, RZ ;  /* 0x0000001112067210 */ /* 0x000fc80007f5e0ff */
[----:B------:R-:W-:Y:S02]  /*09f0*/  IADD3.X R7, R28, R21, RZ, P2, !PT ;  /* 0x000000151c077210 */ /* 0x000fe400017fe4ff */
[----:B------:R-:W-:Y:S01]  /*0a00*/  IADD3 R18, P3, R20, R18, RZ ;  /* 0x0000001214127210 */ /* 0x000fe20007f7e0ff */
[----:B------:R-:W-:-:S03]  /*0a10*/  IMAD.WIDE R6, R16, 0x4, R6 ;  /* 0x0000000410067825 */ /* 0x000fc600078e0206 */
[----:B------:R-:W-:Y:S02]  /*0a20*/  IADD3.X R19, R15, R28, RZ, P3, !PT ;  /* 0x0000001c0f137210 */ /* 0x000fe40001ffe4ff */
[----:B------:R4:W5:Y:S01]  /*0a30*/  LDG.E.EL R28, desc[UR4][R6.64] ;  /* 0x00000004061c7981 */ /* 0x000962000c2e1900 */
[----:B-1----:R-:W-:Y:S01]  /*0a40*/  SHF.R.U32.HI R27, RZ, 0x18, R11 ;  /* 0x00000018ff1b7819 */ /* 0x002fe2000001160b */
[----:B------:R-:W-:Y:S01]  /*0a50*/  IMAD.WIDE R18, R16, 0x4, R18 ;  /* 0x0000000410127825 */ /* 0x000fe200078e0212 */
[C---:B------:R-:W-:Y:S02]  /*0a60*/  LEA R29, P2, R10.reuse, UR6, 0x2 ;  /* 0x000000060a1d7c11 */ /* 0x040fe4000f8410ff */
[----:B------:R-:W-:Y:S02]  /*0a70*/  LOP3.LUT R27, R27, 0x80, RZ, 0xc0, !PT ;  /* 0x000000801b1b7812 */ /* 0x000fe400078ec0ff */
[----:B------:R-:W-:Y:S01]  /*0a80*/  LEA.HI.X R10, R10, UR7, R11, 0x2, P2 ;  /* 0x000000070a0a7c11 */ /* 0x000fe200090f140b */
[----:B------:R-:W3:Y:S01]  /*0a90*/  LDG.E.EL R18, desc[UR4][R18.64] ;  /* 0x0000000412127981 */ /* 0x000ee2000c2e1900 */
[----:B------:R-:W-:Y:S01]  /*0aa0*/  IADD3 R11, P2, R27, R29, RZ ;  /* 0x0000001d1b0b7210 */ /* 0x000fe20007f5e0ff */
[----:B----4-:R-:W1:Y:S03]  /*0ab0*/  LDC.64 R6, c[0x0][0x260] ;  /* 0x00009800ff067b82 */ /* 0x010e660000000a00 */
[----:B------:R-:W-:-:S02]  /*0ac0*/  IADD3.X R27, RZ, R10, RZ, P2, !PT ;  /* 0x0000000aff1b7210 */ /* 0x000fc400017fe4ff */
[----:B------:R-:W-:Y:S02]  /*0ad0*/  IADD3 R10, P2, R11, R20, RZ ;  /* 0x000000140b0a7210 */ /* 0x000fe40007f5e0ff */
[----:B------:R-:W-:Y:S02]  /*0ae0*/  IADD3 R20, P3, R11, R17, RZ ;  /* 0x000000110b147210 */ /* 0x000fe40007f7e0ff */
[----:B------:R-:W-:Y:S02]  /*0af0*/  IADD3.X R11, R27, R15, RZ, P2, !PT ;  /* 0x0000000f1b0b7210 */ /* 0x000fe400017fe4ff */
[----:B------:R-:W-:Y:S01]  /*0b00*/  IADD3.X R21, R27, R21, RZ, P3, !PT ;  /* 0x000000151b157210 */ /* 0x000fe20001ffe4ff */
[----:B------:R-:W-:-:S04]  /*0b10*/  IMAD.WIDE R10, R16, 0x4, R10 ;  /* 0x00000004100a7825 */ /* 0x000fc800078e020a */
[----:B------:R-:W-:Y:S02]  /*0b20*/  IMAD.WIDE R20, R16, 0x4, R20 ;  /* 0x0000000410147825 */ /* 0x000fe400078e0214 */
[----:B------:R4:W3:Y:S04]  /*0b30*/  LDG.E.EL R16, desc[UR4][R10.64] ;  /* 0x000000040a107981 */ /* 0x0008e8000c2e1900 */
[----:B------:R-:W3:Y:S01]  /*0b40*/  LDG.E.EL R20, desc[UR4][R20.64] ;  /* 0x0000000414147981 */ /* 0x000ee2000c2e1900 */
[----:B0---4-:R-:W0:Y:S01]  /*0b50*/  LDC.64 R10, c[0x0][0x258] ;  /* 0x00009600ff0a7b82 */ /* 0x011e220000000a00 */
[----:B-1----:R-:W-:-:S06]  /*0b60*/  IMAD.WIDE R6, R0, 0x4, R6 ;  /* 0x0000000400067825 */ /* 0x002fcc00078e0206 */
[----:B------:R-:W4:Y:S01]  /*0b70*/  LDG.E.64 R6, desc[UR4][R6.64] ;  /* 0x0000000406067981 */ /* 0x000f22000c1e1b00 */
[----:B0-----:R-:W-:-:S05]  /*0b80*/  IMAD.WIDE R10, R2, 0x4, R10 ;  /* 0x00000004020a7825 */ /* 0x001fca00078e020a */
[----:B------:R0:W4:Y:S01]  /*0b90*/  LDG.E.EL R2, desc[UR4][R10.64] ;  /* 0x000000040a027981 */ /* 0x000122000c2e1900 */
[----:B------:R-:W-:Y:S01]  /*0ba0*/  FSETP.NEU.AND P2, PT, R5, RZ, PT ;  /* 0x000000ff0500720b */ /* 0x000fe20003f4d000 */
[----:B------:R-:W-:Y:S01]  /*0bb0*/  @!P0 FADD R3, R3, R3 ;  /* 0x0000000303038221 */ /* 0x000fe20000000000 */
[C---:B------:R-:W-:Y:S02]  /*0bc0*/  FSETP.GT.AND P0, PT, R4.reuse, 128, PT ;  /* 0x430000000400780b */ /* 0x040fe40003f04000 */
[----:B------:R-:W-:Y:S02]  /*0bd0*/  FSETP.GEU.AND P3, PT, R4, -25, PT ;  /* 0xc1c800000400780b */ /* 0x000fe40003f6e000 */
[----:B------:R-:W-:Y:S02]  /*0be0*/  FSEL R4, R3, +INF , !P0 ;  /* 0x7f80000003047808 */ /* 0x000fe40004000000 */
[----:B------:R-:W-:Y:S01]  /*0bf0*/  FSETP.GT.AND P0, PT, R5, RZ, PT ;  /* 0x000000ff0500720b */ /* 0x000fe20003f04000 */
[----:B------:R-:W-:Y:S01]  /*0c00*/  @!P1 FADD R25, R25, R25 ;  /* 0x0000001919199221 */ /* 0x000fe20000000000 */
[----:B------:R-:W-:Y:S01]  /*0c10*/  FSETP.GEU.AND P1, PT, R22, -25, PT ;  /* 0xc1c800001600780b */ /* 0x000fe20003f2e000 */
[----:B------:R-:W-:Y:S01]  /*0c20*/  FADD R19, R24, R24 ;  /* 0x0000001818137221 */ /* 0x000fe20000000000 */
[----:B--2---:R-:W-:Y:S01]  /*0c30*/  FADD R15, -R13, R26 ;  /* 0x0000001a0d0f7221 */ /* 0x004fe20000000100 */
[----:B------:R-:W-:-:S03]  /*0c40*/  FADD R26, R5, R5 ;  /* 0x00000005051a7221 */ /* 0x000fc60000000000 */
[----:B------:R-:W-:Y:S01]  /*0c50*/  FMUL R3, R14, R15 ;  /* 0x0000000f0e037220 */ /* 0x000fe20000400000 */
[----:B------:R-:W-:-:S03]  /*0c60*/  @P2 FSEL R26, R4, -1, P3 ;  /* 0xbf800000041a2808 */ /* 0x000fc60001800000 */
[----:B------:R-:W-:-:S05]  /*0c70*/  FADD.FTZ R4, |R3|, -RZ ;  /* 0x800000ff03047221 */ /* 0x000fca0000010200 */
[----:B------:R-:W-:Y:S01]  /*0c80*/  FSETP.GEU.AND P2, PT, R4, 0.40999999642372131348, PT ;  /* 0x3ed1eb850400780b */ /* 0x000fe20003f4e000 */
[----:B------:R-:W-:-:S06]  /*0c90*/  FMUL R4, R3, 1.4426950216293334961 ;  /* 0x3fb8aa3b03047820 */ /* 0x000fcc0000400000 */
[----:B------:R-:W0:Y:S01]  /*0ca0*/  FRND R4, R4 ;  /* 0x0000000400047307 */ /* 0x000e220000201000 */
[----:B------:R-:W-:Y:S02]  /*0cb0*/  FSETP.NEU.AND P3, PT, R24, RZ, PT ;  /* 0x000000ff1800720b */ /* 0x000fe40003f6d000 */
[----:B------:R-:W-:Y:S02]  /*0cc0*/  FSEL R5, R5, R26, P0 ;  /* 0x0000001a05057208 */ /* 0x000fe40000000000 */
[----:B------:R-:W-:Y:S02]  /*0cd0*/  FSETP.GT.AND P0, PT, R22, 128, PT ;  /* 0x430000001600780b */ /* 0x000fe40003f04000 */
[----:B0-----:R-:W-:Y:S02]  /*0ce0*/  FSEL R10, R4, RZ, P2 ;  /* 0x000000ff040a7208 */ /* 0x001fe40001000000 */
[----:B------:R-:W-:-:S03]  /*0cf0*/  FSEL R25, R25, +INF , !P0 ;  /* 0x7f80000019197808 */ /* 0x000fc60004000000 */
[C---:B------:R-:W-:Y:S02]  /*0d00*/  FFMA.FTZ R11, -R10.reuse, 0.693145751953125, R3 ;  /* 0x3f3172000a0b7823 */ /* 0x040fe40000010103 */
[----:B------:R-:W-:Y:S02]  /*0d10*/  @P3 FSEL R19, R25, -1, P1 ;  /* 0xbf80000019133808 */ /* 0x000fe40000800000 */
[C---:B------:R-:W-:Y:S01]  /*0d20*/  FFMA.FTZ R11, -R10.reuse, 1.428606765330187045e-06, R11 ;  /* 0x35bfbe8e0a0b7823 */ /* 0x040fe2000001010b */
[----:B------:R-:W-:-:S03]  /*0d30*/  FSETP.NEU.AND P1, PT, R10, 128, PT ;  /* 0x430000000a00780b */ /* 0x000fc60003f2d000 */
[----:B------:R-:W-:Y:S01]  /*0d40*/  FFMA.FTZ R4, R11, R12, 0.0083824126049876213074 ;  /* 0x3c0956630b047423 */ /* 0x000fe2000001000c */
[----:B------:R-:W-:Y:S02]  /*0d50*/  FSEL R15, R10, 127, P1 ;  /* 0x42fe00000a0f7808 */ /* 0x000fe40000800000 */
[----:B------:R-:W-:Y:S01]  /*0d60*/  FSETP.GT.AND P0, PT, R24, RZ, PT ;  /* 0x000000ff1800720b */ /* 0x000fe20003f04000 */
[----:B-----5:R-:W-:Y:S01]  /*0d70*/  FADD R17, -R13, R28 ;  /* 0x0000001c0d117221 */ /* 0x020fe20000000100 */
[----:B------:R-:W-:-:S03]  /*0d80*/  FFMA.FTZ R10, R11, R4, 0.041667830199003219604 ;  /* 0x3d2aabe30b0a7423 */ /* 0x000fc60000010004 */
[----:B------:R-:W-:Y:S01]  /*0d90*/  FMUL R4, R14, R17 ;  /* 0x000000110e047220 */ /* 0x000fe20000400000 */
[----:B------:R-:W-:Y:S01]  /*0da0*/  FSEL R24, R24, R19, P0 ;  /* 0x0000001318187208 */ /* 0x000fe20000000000 */
[----:B------:R-:W-:Y:S02]  /*0db0*/  FFMA.FTZ R10, R11, R10, 0.16666397452354431152 ;  /* 0x3e2aa9f60b0a7423 */ /* 0x000fe4000001000a */
[C---:B------:R-:W-:Y:S01]  /*0dc0*/  FMUL R19, R4.reuse, 1.4426950216293334961 ;  /* 0x3fb8aa3b04137820 */ /* 0x040fe20000400000 */
[----:B---3--:R-:W-:Y:S01]  /*0dd0*/  FADD R25, -R13, R18 ;  /* 0x000000120d197221 */ /* 0x008fe20000000100 */
[C---:B------:R-:W-:Y:S02]  /*0de0*/  FFMA.FTZ R10, R11.reuse, R10, 0.49999994039535522461 ;  /* 0x3efffffe0b0a7423 */ /* 0x040fe4000001000a */
[----:B------:R-:W0:Y:S01]  /*0df0*/  FRND R18, R19 ;  /* 0x0000001300127307 */ /* 0x000e220000201000 */
[----:B------:R-:W-:Y:S01]  /*0e00*/  FADD.FTZ R21, |R4|, -RZ ;  /* 0x800000ff04157221 */ /* 0x000fe20000010200 */
[----:B------:R-:W-:Y:S01]  /*0e10*/  FMUL R22, R11, R10 ;  /* 0x0000000a0b167220 */ /* 0x000fe20000400000 */
[----:B------:R-:W-:-:S05]  /*0e20*/  FMUL R10, R14, R25 ;  /* 0x000000190e0a7220 */ /* 0x000fca0000400000 */
[----:B------:R0:W1:Y:S01]  /*0e30*/  MUFU.EX2 R17, R15 ;  /* 0x0000000f00117308 */ /* 0x0000620000000800 */
[----:B------:R-:W-:Y:S01]  /*0e40*/  FSETP.GEU.AND P0, PT, R21, 0.40999999642372131348, PT ;  /* 0x3ed1eb851500780b */ /* 0x000fe20003f0e000 */
[C---:B------:R-:W-:Y:S01]  /*0e50*/  FMUL R21, R10.reuse, 1.4426950216293334961 ;  /* 0x3fb8aa3b0a157820 */ /* 0x040fe20000400000 */
[----:B------:R-:W-:Y:S01]  /*0e60*/  FFMA.FTZ R22, R11, R22, R11 ;  /* 0x000000160b167223 */ /* 0x000fe2000001000b */
[----:B------:R-:W-:Y:S01]  /*0e70*/  FADD.FTZ R11, |R10|, -RZ ;  /* 0x800000ff0a0b7221 */ /* 0x000fe20000010200 */
[C---:B------:R-:W-:Y:S02]  /*0e80*/  FSETP.GEU.AND P5, PT, R15.reuse, -25, PT ;  /* 0xc1c800000f00780b */ /* 0x040fe40003fae000 */
[----:B------:R-:W-:Y:S01]  /*0e90*/  FSETP.GT.AND P2, PT, R15, 128, PT ;  /* 0x430000000f00780b */ /* 0x000fe20003f44000 */
[----:B------:R-:W2:Y:S01]  /*0ea0*/  FRND R21, R21 ;  /* 0x0000001500157307 */ /* 0x000ea20000201000 */
[----:B0-----:R-:W-:Y:S02]  /*0eb0*/  FSEL R15, R18, RZ, P0 ;  /* 0x000000ff120f7208 */ /* 0x001fe40000000000 */
[----:B------:R-:W-:Y:S01]  /*0ec0*/  FSETP.GEU.AND P3, PT, R11, 0.40999999642372131348, PT ;  /* 0x3ed1eb850b00780b */ /* 0x000fe20003f6e000 */
[----:B------:R-:W-:Y:S01]  /*0ed0*/  FADD R11, -R13, R16 ;  /* 0x000000100d0b7221 */ /* 0x000fe20000000100 */
[----:B-1----:R-:W-:Y:S01]  /*0ee0*/  FADD R26, R17, -1 ;  /* 0xbf800000111a7421 */ /* 0x002fe20000000000 */
[----:B------:R-:W-:Y:S01]  /*0ef0*/  FFMA.FTZ R16, -R15, 0.693145751953125, R4 ;  /* 0x3f3172000f107823 */ /* 0x000fe20000010104 */
[----:B------:R-:W-:-:S02]  /*0f00*/  FSETP.NEU.AND P4, PT, R3, RZ, PT ;  /* 0x000000ff0300720b */ /* 0x000fc40003f8d000 */
[----:B------:R-:W-:Y:S01]  /*0f10*/  FFMA.FTZ R17, R17, R22, R26 ;  /* 0x0000001611117223 */ /* 0x000fe2000001001a */
[----:B------:R-:W-:Y:S01]  /*0f20*/  FADD R19, -R13, R20 ;  /* 0x000000140d137221 */ /* 0x000fe20000000100 */
[C---:B------:R-:W-:Y:S01]  /*0f30*/  FFMA.FTZ R13, -R15.reuse, 1.428606765330187045e-06, R16 ;  /* 0x35bfbe8e0f0d7823 */ /* 0x040fe20000010110 */
[----:B------:R-:W-:Y:S01]  /*0f40*/  FSETP.NEU.AND P0, PT, R15, 128, PT ;  /* 0x430000000f00780b */ /* 0x000fe20003f0d000 */
[----:B------:R-:W-:Y:S02]  /*0f50*/  @!P1 FADD R17, R17, R17 ;  /* 0x0000001111119221 */ /* 0x000fe40000000000 */
[----:B------:R-:W-:Y:S01]  /*0f60*/  FFMA.FTZ R18, R13, R12, 0.0083824126049876213074 ;  /* 0x3c0956630d127423 */ /* 0x000fe2000001000c */
[----:B------:R-:W-:Y:S02]  /*0f70*/  FSEL R15, R15, 127, P0 ;  /* 0x42fe00000f0f7808 */ /* 0x000fe40000000000 */
[----:B------:R-:W-:Y:S02]  /*0f80*/  FSEL R20, R17, +INF , !P2 ;  /* 0x7f80000011147808 */ /* 0x000fe40005000000 */
[----:B--2---:R-:W-:Y:S01]  /*0f90*/  FSEL R21, R21, RZ, P3 ;  /* 0x000000ff15157208 */ /* 0x004fe20001800000 */
[----:B------:R-:W-:Y:S01]  /*0fa0*/  FFMA.FTZ R22, R13, R18, 0.041667830199003219604 ;  /* 0x3d2aabe30d167423 */ /* 0x000fe20000010012 */
[----:B------:R-:W-:Y:S01]  /*0fb0*/  FADD R16, R3, R3 ;  /* 0x0000000303107221 */ /* 0x000fe20000000000 */
[----:B------:R-:W0:Y:S01]  /*0fc0*/  MUFU.EX2 R17, R15 ;  /* 0x0000000f00117308 */ /* 0x000e220000000800 */
[----:B------:R-:W-:Y:S01]  /*0fd0*/  @P4 FSEL R16, R20, -1, P5 ;  /* 0xbf80000014104808 */ /* 0x000fe20002800000 */
[----:B------:R-:W-:Y:S01]  /*0fe0*/  FFMA.FTZ R20, -R21, 0.693145751953125, R10 ;  /* 0x3f31720015147823 */ /* 0x000fe2000001010a */
[C---:B------:R-:W-:Y:S01]  /*0ff0*/  FMUL R11, R14.reuse, R11 ;  /* 0x0000000b0e0b7220 */ /* 0x040fe20000400000 */
[----:B------:R-:W-:Y:S01]  /*1000*/  FFMA.FTZ R22, R13, R22, 0.16666397452354431152 ;  /* 0x3e2aa9f60d167423 */ /* 0x000fe20000010016 */
[----:B------:R-:W-:Y:S01]  /*1010*/  FMUL R14, R14, R19 ;  /* 0x000000130e0e7220 */ /* 0x000fe20000400000 */
[----:B------:R-:W-:Y:S01]  /*1020*/  FSETP.GT.AND P1, PT, R3, RZ, PT ;  /* 0x000000ff0300720b */ /* 0x000fe20003f24000 */
[----:B------:R-:W-:Y:S01]  /*1030*/  FFMA.FTZ R19, -R21, 1.428606765330187045e-06, R20 ;  /* 0x35bfbe8e15137823 */ /* 0x000fe20000010114 */
[----:B------:R-:W-:Y:S01]  /*1040*/  FFMA.FTZ R26, R13, R22, 0.49999994039535522461 ;  /* 0x3efffffe0d1a7423 */ /* 0x000fe20000010016 */
[----:B------:R-:W-:Y:S01]  /*1050*/  FSETP.NEU.AND P3, PT, R21, 128, PT ;  /* 0x430000001500780b */ /* 0x000fe20003f6d000 */
[----:B------:R-:W-:Y:S01]  /*1060*/  FMUL R18, R11, 1.4426950216293334961 ;  /* 0x3fb8aa3b0b127820 */ /* 0x000fe20000400000 */
[----:B------:R-:W-:Y:S01]  /*1070*/  FMUL R20, R14, 1.4426950216293334961 ;  /* 0x3fb8aa3b0e147820 */ /* 0x000fe20000400000 */
[----:B------:R-:W-:Y:S01]  /*1080*/  FSEL R16, R3, R16, P1 ;  /* 0x0000001003107208 */ /* 0x000fe20000800000 */
[----:B------:R-:W-:Y:S01]  /*1090*/  FFMA.FTZ R22, R19, R12, 0.0083824126049876213074 ;  /* 0x3c09566313167423 */ /* 0x000fe2000001000c */
[----:B------:R-:W-:Y:S01]  /*10a0*/  FMUL R26, R13, R26 ;  /* 0x0000001a0d1a7220 */ /* 0x000fe20000400000 */
[----:B------:R-:W-:Y:S01]  /*10b0*/  FSEL R3, R21, 127, P3 ;  /* 0x42fe000015037808 */ /* 0x000fe20001800000 */
[----:B------:R-:W1:Y:S01]  /*10c0*/  FRND R18, R18 ;  /* 0x0000001200127307 */ /* 0x000e620000201000 */
[----:B------:R-:W-:Y:S01]  /*10d0*/  FFMA.FTZ R22, R19, R22, 0.041667830199003219604 ;  /* 0x3d2aabe313167423 */ /* 0x000fe20000010016 */
[----:B------:R-:W-:Y:S01]  /*10e0*/  FSETP.GEU.AND P5, PT, R15, -25, PT ;  /* 0xc1c800000f00780b */ /* 0x000fe20003fae000 */
[----:B------:R-:W-:Y:S01]  /*10f0*/  FFMA.FTZ R26, R13, R26, R13 ;  /* 0x0000001a0d1a7223 */ /* 0x000fe2000001000d */
[----:B------:R-:W-:Y:S01]  /*1100*/  FSETP.GT.AND P1, PT, R15, 128, PT ;  /* 0x430000000f00780b */ /* 0x000fe20003f24000 */
[----:B0-----:R-:W-:-:S03]  /*1110*/  FADD R28, R17, -1 ;  /* 0xbf800000111c7421 */ /* 0x001fc60000000000 */
[----:B------:R-:W0:Y:S01]  /*1120*/  FRND R20, R20 ;  /* 0x0000001400147307 */ /* 0x000e220000201000 */
[----:B------:R-:W-:Y:S01]  /*1130*/  FFMA.FTZ R22, R19, R22, 0.16666397452354431152 ;  /* 0x3e2aa9f613167423 */ /* 0x000fe20000010016 */
[----:B------:R-:W-:Y:S01]  /*1140*/  FFMA.FTZ R26, R17, R26, R28 ;  /* 0x0000001a111a7223 */ /* 0x000fe2000001001c */
[----:B------:R-:W-:-:S05]  /*1150*/  FADD.FTZ R13, |R11|, -RZ ;  /* 0x800000ff0b0d7221 */ /* 0x000fca0000010200 */
[----:B------:R-:W2:Y:S01]  /*1160*/  MUFU.EX2 R15, R3 ;  /* 0x00000003000f7308 */ /* 0x000ea20000000800 */
[----:B------:R-:W-:Y:S01]  /*1170*/  FADD.FTZ R17, |R14|, -RZ ;  /* 0x800000ff0e117221 */ /* 0x000fe20000010200 */
[----:B------:R-:W-:Y:S01]  /*1180*/  FFMA.FTZ R22, R19, R22, 0.49999994039535522461 ;  /* 0x3efffffe13167423 */ /* 0x000fe20000010016 */
[----:B------:R-:W-:Y:S01]  /*1190*/  @!P0 FADD R26, R26, R26 ;  /* 0x0000001a1a1a8221 */ /* 0x000fe20000000000 */
[----:B------:R-:W-:Y:S02]  /*11a0*/  FSETP.GEU.AND P0, PT, R13, 0.40999999642372131348, PT ;  /* 0x3ed1eb850d00780b */ /* 0x000fe40003f0e000 */
[----:B------:R-:W-:Y:S01]  /*11b0*/  FSETP.GEU.AND P2, PT, R17, 0.40999999642372131348, PT ;  /* 0x3ed1eb851100780b */ /* 0x000fe20003f4e000 */
[C---:B------:R-:W-:Y:S01]  /*11c0*/  FMUL R22, R19.reuse, R22 ;  /* 0x0000001613167220 */ /* 0x040fe20000400000 */
[----:B-1----:R-:W-:Y:S02]  /*11d0*/  FSEL R18, R18, RZ, P0 ;  /* 0x000000ff12127208 */ /* 0x002fe40000000000 */
[----:B0-----:R-:W-:Y:S01]  /*11e0*/  FSEL R25, R20, RZ, P2 ;  /* 0x000000ff14197208 */ /* 0x001fe20001000000 */
[----:B------:R-:W-:Y:S01]  /*11f0*/  FFMA.FTZ R22, R19, R22, R19 ;  /* 0x0000001613167223 */ /* 0x000fe20000010013 */
[----:B--2---:R-:W-:Y:S01]  /*1200*/  FADD R20, R15, -1 ;  /* 0xbf8000000f147421 */ /* 0x004fe20000000000 */
[----:B------:R-:W-:-:S03]  /*1210*/  FFMA.FTZ R21, -R18, 0.693145751953125, R11 ;  /* 0x3f31720012157823 */ /* 0x000fc6000001010b */
[----:B------:R-:W-:Y:S01]  /*1220*/  FFMA.FTZ R15, R15, R22, R20 ;  /* 0x000000160f0f7223 */ /* 0x000fe20000010014 */
[C---:B------:R-:W-:Y:S01]  /*1230*/  FFMA.FTZ R20, -R25.reuse, 0.693145751953125, R14 ;  /* 0x3f31720019147823 */ /* 0x040fe2000001010e */
[----:B------:R-:W-:Y:S01]  /*1240*/  FSEL R26, R26, +INF , !P1 ;  /* 0x7f8000001a1a7808 */ /* 0x000fe20004800000 */
[C---:B------:R-:W-:Y:S01]  /*1250*/  FFMA.FTZ R21, -R18.reuse, 1.428606765330187045e-06, R21 ;  /* 0x35bfbe8e12157823 */ /* 0x040fe20000010115 */
[C---:B------:R-:W-:Y:S01]  /*1260*/  FSETP.NEU.AND P1, PT, R18.reuse, 128, PT ;  /* 0x430000001200780b */ /* 0x040fe20003f2d000 */
[C---:B------:R-:W-:Y:S01]  /*1270*/  FFMA.FTZ R19, -R25.reuse, 1.428606765330187045e-06, R20 ;  /* 0x35bfbe8e19137823 */ /* 0x040fe20000010114 */
[----:B------:R-:W-:Y:S01]  /*1280*/  FSETP.NEU.AND P2, PT, R25, 128, PT ;  /* 0x430000001900780b */ /* 0x000fe20003f4d000 */
[-C--:B------:R-:W-:Y:S01]  /*1290*/  FFMA.FTZ R22, R21, R12.reuse, 0.0083824126049876213074 ;  /* 0x3c09566315167423 */ /* 0x080fe2000001000c */
[----:B------:R-:W-:Y:S01]  /*12a0*/  FSEL R17, R18, 127, P1 ;  /* 0x42fe000012117808 */ /* 0x000fe20000800000 */
[----:B------:R-:W-:Y:S01]  /*12b0*/  FFMA.FTZ R12, R19, R12, 0.0083824126049876213074 ;  /* 0x3c095663130c7423 */ /* 0x000fe2000001000c */
[----:B------:R-:W-:Y:S01]  /*12c0*/  FSEL R20, R25, 127, P2 ;  /* 0x42fe000019147808 */ /* 0x000fe20001000000 */
[----:B------:R-:W-:Y:S01]  /*12d0*/  FFMA.FTZ R22, R21, R22, 0.041667830199003219604 ;  /* 0x3d2aabe315167423 */ /* 0x000fe20000010016 */
[----:B------:R-:W0:Y:S01]  /*12e0*/  MUFU.EX2 R18, R17 ;  /* 0x0000001100127308 */ /* 0x000e220000000800 */
[----:B------:R-:W-:Y:S01]  /*12f0*/  FSETP.GEU.AND P0, PT, R3, -25, PT ;  /* 0xc1c800000300780b */ /* 0x000fe20003f0e000 */
[----:B------:R-:W-:Y:S01]  /*1300*/  FFMA.FTZ R12, R19, R12, 0.041667830199003219604 ;  /* 0x3d2aabe3130c7423 */ /* 0x000fe2000001000c */
[----:B------:R-:W-:Y:S01]  /*1310*/  FSETP.GT.AND P6, PT, R3, 128, PT ;  /* 0x430000000300780b */ /* 0x000fe20003fc4000 */
[----:B------:R-:W-:-:S04]  /*1320*/  FFMA.FTZ R22, R21, R22, 0.16666397452354431152 ;  /* 0x3e2aa9f615167423 */ /* 0x000fc80000010016 */
[----:B------:R-:W1:Y:S01]  /*1330*/  MUFU.EX2 R3, R20 ;  /* 0x0000001400037308 */ /* 0x000e620000000800 */
[----:B------:R-:W-:Y:S01]  /*1340*/  FFMA.FTZ R12, R19, R12, 0.16666397452354431152 ;  /* 0x3e2aa9f6130c7423 */ /* 0x000fe2000001000c */
[----:B------:R-:W-:Y:S01]  /*1350*/  FSETP.NEU.AND P4, PT, R4, RZ, PT ;  /* 0x000000ff0400720b */ /* 0x000fe20003f8d000 */
[----:B------:R-:W-:Y:S02]  /*1360*/  FFMA.FTZ R22, R21, R22, 0.49999994039535522461 ;  /* 0x3efffffe15167423 */ /* 0x000fe40000010016 */
[----:B------:R-:W-:Y:S02]  /*1370*/  FFMA.FTZ R12, R19, R12, 0.49999994039535522461 ;  /* 0x3efffffe130c7423 */ /* 0x000fe4000001000c */
[----:B------:R-:W-:Y:S02]  /*1380*/  FMUL R22, R21, R22 ;  /* 0x0000001615167220 */ /* 0x000fe40000400000 */
[----:B------:R-:W-:Y:S01]  /*1390*/  FMUL R12, R19, R12 ;  /* 0x0000000c130c7220 */ /* 0x000fe20000400000 */
[----:B0-----:R-:W-:Y:S01]  /*13a0*/  FADD R25, R18, -1 ;  /* 0xbf80000012197421 */ /* 0x001fe20000000000 */
[----:B------:R-:W-:-:S02]  /*13b0*/  FFMA.FTZ R21, R21, R22, R21 ;  /* 0x0000001615157223 */ /* 0x000fc40000010015 */
[----:B------:R-:W-:Y:S01]  /*13c0*/  FFMA.FTZ R12, R19, R12, R19 ;  /* 0x0000000c130c7223 */ /* 0x000fe20000010013 */
[----:B-1----:R-:W-:Y:S01]  /*13d0*/  FADD R22, R3, -1 ;  /* 0xbf80000003167421 */ /* 0x002fe20000000000 */
[----:B------:R-:W-:Y:S01]  /*13e0*/  FADD R13, R4, R4 ;  /* 0x00000004040d7221 */ /* 0x000fe20000000000 */
[----:B------:R-:W-:Y:S01]  /*13f0*/  @P4 FSEL R13, R26, -1, P5 ;  /* 0xbf8000001a0d4808 */ /* 0x000fe20002800000 */
[----:B------:R-:W-:Y:S01]  /*1400*/  FFMA.FTZ R18, R18, R21, R25 ;  /* 0x0000001512127223 */ /* 0x000fe20000010019 */
[----:B------:R-:W-:Y:S01]  /*1410*/  @!P3 FADD R15, R15, R15 ;  /* 0x0000000f0f0fb221 */ /* 0x000fe20000000000 */
[----:B------:R-:W-:Y:S01]  /*1420*/  FFMA.FTZ R3, R3, R12, R22 ;  /* 0x0000000c03037223 */ /* 0x000fe20000010016 */
[----:B------:R-:W-:Y:S02]  /*1430*/  FSETP.NEU.AND P3, PT, R10, RZ, PT ;  /* 0x000000ff0a00720b */ /* 0x000fe40003f6d000 */
[----:B------:R-:W-:Y:S02]  /*1440*/  FSETP.NEU.AND P5, PT, R14, RZ, PT ;  /* 0x000000ff0e00720b */ /* 0x000fe40003fad000 */
[----:B------:R-:W-:Y:S01]  /*1450*/  FSETP.NEU.AND P4, PT, R11, RZ, PT ;  /* 0x000000ff0b00720b */ /* 0x000fe20003f8d000 */
[----:B------:R-:W-:Y:S01]  /*1460*/  @!P1 FADD R18, R18, R18 ;  /* 0x0000001212129221 */ /* 0x000fe20000000000 */
[----:B------:R-:W-:Y:S01]  /*1470*/  FSETP.GT.AND P1, PT, R17, 128, PT ;  /* 0x430000001100780b */ /* 0x000fe20003f24000 */
[----:B------:R-:W-:Y:S01]  /*1480*/  @!P2 FADD R3, R3, R3 ;  /* 0x000000030303a221 */ /* 0x000fe20000000000 */
[----:B------:R-:W-:-:S02]  /*1490*/  FSETP.GT.AND P2, PT, R20, 128, PT ;  /* 0x430000001400780b */ /* 0x000fc40003f44000 */
[----:B------:R-:W-:Y:S02]  /*14a0*/  FSEL R18, R18, +INF , !P1 ;  /* 0x7f80000012127808 */ /* 0x000fe40004800000 */
[----:B------:R-:W-:Y:S02]  /*14b0*/  FSEL R15, R15, +INF , !P6 ;  /* 0x7f8000000f0f7808 */ /* 0x000fe40007000000 */
[----:B------:R-:W-:Y:S02]  /*14c0*/  FSEL R3, R3, +INF , !P2 ;  /* 0x7f80000003037808 */ /* 0x000fe40005000000 */
[----:B------:R-:W-:Y:S02]  /*14d0*/  FSETP.GEU.AND P1, PT, R20, -25, PT ;  /* 0xc1c800001400780b */ /* 0x000fe40003f2e000 */
[----:B------:R-:W-:Y:S01]  /*14e0*/  FSETP.GEU.AND P6, PT, R17, -25, PT ;  /* 0xc1c800001100780b */ /* 0x000fe20003fce000 */
[----:B------:R-:W-:Y:S01]  /*14f0*/  FADD R17, R10, R10 ;  /* 0x0000000a0a117221 */ /* 0x000fe20000000000 */
[----:B------:R-:W-:Y:S01]  /*1500*/  FADD R21, R14, R14 ;  /* 0x0000000e0e157221 */ /* 0x000fe20000000000 */
[----:B------:R-:W-:Y:S01]  /*1510*/  FADD R12, R11, R11 ;  /* 0x0000000b0b0c7221 */ /* 0x000fe20000000000 */
[----:B------:R-:W-:-:S02]  /*1520*/  @P3 FSEL R17, R15, -1, P0 ;  /* 0xbf8000000f113808 */ /* 0x000fc40000000000 */
[----:B------:R-:W-:Y:S02]  /*1530*/  @P5 FSEL R21, R3, -1, P1 ;  /* 0xbf80000003155808 */ /* 0x000fe40000800000 */
[----:B------:R-:W-:Y:S02]  /*1540*/  @P4 FSEL R12, R18, -1, P6 ;  /* 0xbf800000120c4808 */ /* 0x000fe40003000000 */
[----:B------:R-:W-:Y:S01]  /*1550*/  FSETP.GT.AND P2, PT, R4, RZ, PT ;  /* 0x000000ff0400720b */ /* 0x000fe20003f44000 */
[----:B------:R-:W0:Y:S01]  /*1560*/  LDC.64 R18, c[0x0][0x210] ;  /* 0x00008400ff127b82 */ /* 0x000e220000000a00 */
[----:B------:R-:W-:Y:S02]  /*1570*/  FSETP.GT.AND P3, PT, R10, RZ, PT ;  /* 0x000000ff0a00720b */ /* 0x000fe40003f64000 */
[----:B------:R-:W-:Y:S02]  /*1580*/  FSETP.GT.AND P1, PT, R11, RZ, PT ;  /* 0x000000ff0b00720b */ /* 0x000fe40003f24000 */
[----:B------:R-:W-:-:S02]  /*1590*/  FSETP.GT.AND P0, PT, R14, RZ, PT ;  /* 0x000000ff0e00720b */ /* 0x000fc40003f04000 */
[----:B------:R-:W-:Y:S02]  /*15a0*/  FSEL R4, R4, R13, P2 ;  /* 0x0000000d04047208 */ /* 0x000fe40001000000 */
[----:B------:R-:W-:Y:S02]  /*15b0*/  FSEL R10, R10, R17, P3 ;  /* 0x000000110a0a7208 */ /* 0x000fe40001800000 */
[----:B------:R-:W-:Y:S02]  /*15c0*/  FSEL R11, R11, R12, P1 ;  /* 0x0000000c0b0b7208 */ /* 0x000fe40000800000 */
[----:B------:R-:W-:Y:S01]  /*15d0*/  FSEL R21, R14, R21, P0 ;  /* 0x000000150e157208 */ /* 0x000fe20000000000 */
[----:B------:R-:W-:Y:S01]  /*15e0*/  FADD R24, -R5, R24 ;  /* 0x0000001805187221 */ /* 0x000fe20000000100 */
[----:B------:R-:W-:Y:S01]  /*15f0*/  FADD R16, -R23, R16 ;  /* 0x0000001017107221 */ /* 0x000fe20000000100 */
[----:B------:R-:W-:Y:S02]  /*1600*/  FADD R11, -R10, R11 ;  /* 0x0000000b0a0b7221 */ /* 0x000fe40000000100 */
[----:B------:R-:W-:Y:S01]  /*1610*/  FADD R21, -R4, R21 ;  /* 0x0000001504157221 */ /* 0x000fe20000000100 */
[C---:B------:R-:W-:Y:S01]  /*1620*/  FFMA R5, R8.reuse, R24, R5 ;  /* 0x0000001808057223 */ /* 0x040fe20000000005 */
[----:B------:R-:W-:Y:S01]  /*1630*/  FFMA R16, R8, R16, R23 ;  /* 0x0000001008107223 */ /* 0x000fe20000000017 */
[C---:B------:R-:W-:Y:S01]  /*1640*/  FFMA R11, R9.reuse, R11, R10 ;  /* 0x0000000b090b7223 */ /* 0x040fe2000000000a */
[----:B------:R-:W-:-:S02]  /*1650*/  FFMA R4, R9, R21, R4 ;  /* 0x0000001509047223 */ /* 0x000fc40000000004 */
[----:B------:R-:W-:Y:S02]  /*1660*/  FADD R16, -R5, R16 ;  /* 0x0000001005107221 */ /* 0x000fe40000000100 */
[----:B------:R-:W-:Y:S02]  /*1670*/  FADD R4, -R11, R4 ;  /* 0x000000040b047221 */ /* 0x000fe40000000100 */
[C---:B----4-:R-:W-:Y:S02]  /*1680*/  FFMA R5, R2.reuse, R16, R5 ;  /* 0x0000001002057223 */ /* 0x050fe40000000005 */
[----:B------:R-:W-:Y:S01]  /*1690*/  FFMA R4, R2, R4, R11 ;  /* 0x0000000402047223 */ /* 0x000fe2000000000b */
[----:B0-----:R-:W-:-:S04]  /*16a0*/  IMAD.WIDE R18, R0, 0x4, R18 ;  /* 0x0000000400127825 */ /* 0x001fc800078e0212 */
[----:B------:R-:W-:Y:S01]  /*16b0*/  FADD R6, R6, R5 ;  /* 0x0000000506067221 */ /* 0x000fe20000000000 */
[----:B------:R-:W-:-:S05]  /*16c0*/  FADD R7, R7, R4 ;  /* 0x0000000407077221 */ /* 0x000fca0000000000 */
[----:B------:R-:W-:Y:S01]  /*16d0*/  STG.E.64 desc[UR4][R18.64], R6 ;  /* 0x0000000612007986 */ /* 0x000fe2000c101b04 */
[----:B------:R-:W-:Y:S05]  /*16e0*/  EXIT ;  /* 0x000000000000794d */ /* 0x000fea0003800000 */
.L_x_0:
[----:B------:R-:W-:-:S00]  /*16f0*/  BRA `(.L_x_0) ;  /* 0xfffffffc00fc7947 */ /* 0x000fc0000383ffff */
[----:B------:R-:W-:-:S00]  /*1700*/  NOP ;  /* 0x0000000000007918 */ /* 0x000fc00000000000 */
[----:B------:R-:W-:-:S00]  /*1710*/  NOP ;  /* 0x0000000000007918 */ /* 0x000fc00000000000 */
[----:B------:R-:W-:-:S00]  /*1720*/  NOP ;  /* 0x0000000000007918 */ /* 0x000fc00000000000 */
[----:B------:R-:W-:-:S00]  /*1730*/  NOP ;  /* 0x0000000000007918 */ /* 0x000fc00000000000 */
[----:B------:R-:W-:-:S00]  /*1740*/  NOP ;  /* 0x0000000000007918 */ /* 0x000fc00000000000 */
[----:B------:R-:W-:-:S00]  /*1750*/  NOP ;  /* 0x0000000000007918 */ /* 0x000fc00000000000 */
[----:B------:R-:W-:-:S00]  /*1760*/  NOP ;  /* 0x0000000000007918 */ /* 0x000fc00000000000 */
[----:B------:R-:W-:-:S00]  /*1770*/  NOP ;  /* 0x0000000000007918 */ /* 0x000fc00000000000 */
.L_x_1:


//--------------------- .nv.global.init           --------------------------
	.section	.nv.global.init,"aw",@progbits
.nv.global.init:
	.type		_$_str,@object
	.size		_$_str,(.L_0 - _$_str)
_$_str:
        /*0000*/ 	.byte	0x5f, 0x5f, 0x43, 0x55, 0x44, 0x41, 0x5f, 0x46, 0x54, 0x5a, 0x00
.L_0:


//--------------------- .nv.constant0.triton_poi_fused__unsafe_index_add_elu_mul_sub_22 --------------------------
	.section	.nv.constant0.triton_poi_fused__unsafe_index_add_elu_mul_sub_22,"a",@progbits
	.sectionflags	@""
	.align	4
.nv.constant0.triton_poi_fused__unsafe_index_add_elu_mul_sub_22:
	.zero		620
